//
// Generated by NVIDIA NVVM Compiler
//
// Compiler Build ID: CL-36424714
// Cuda compilation tools, release 13.0, V13.0.88
// Based on NVVM 20.0.0
//

.version 9.0
.target sm_100
.address_size 64

	// .globl	_Z11warm_up_gpuv
.global .align 4 .u32 hub_sz_d;

.visible .entry _Z11warm_up_gpuv()
{


	ret;

}
	// .globl	_Z10copy_sm_szi
.visible .entry _Z10copy_sm_szi(
	.param .u32 _Z10copy_sm_szi_param_0
)
{
	.reg .b32 	%r<2>;

	ld.param.u32 	%r1, [_Z10copy_sm_szi_param_0];
	st.global.u32 	[hub_sz_d], %r1;
	ret;

}
	// .globl	_Z8flush_fqPiS_
.visible .entry _Z8flush_fqPiS_(
	.param .u64 .ptr .align 1 _Z8flush_fqPiS__param_0,
	.param .u64 .ptr .align 1 _Z8flush_fqPiS__param_1
)
{
	.reg .b32 	%r<3>;
	.reg .b64 	%rd<5>;

	ld.param.u64 	%rd1, [_Z8flush_fqPiS__param_0];
	ld.param.u64 	%rd2, [_Z8flush_fqPiS__param_1];
	cvta.to.global.u64 	%rd3, %rd2;
	cvta.to.global.u64 	%rd4, %rd1;
	mov.b32 	%r1, -1;
	st.global.u32 	[%rd4], %r1;
	mov.b32 	%r2, 0;
	st.global.u32 	[%rd3], %r2;
	ret;

}


// ===== COMPILED SASS (sm_100) =====

	.target	sm_100

	.elftype	@"ET_EXEC"


//--------------------- .note.nv.tkinfo           --------------------------
	.section	.note.nv.tkinfo,"",@"SHT_NOTE"
	.sectionflags	@"SHF_NOTE_NV_TKINFO"
	.tkinfo
        /*0018*/ 	.word	0x00000002
        /*0030*/ 	.string	""
        /*0030*/ 	.string	"ptxas"
        /*0030*/ 	.string	"Cuda compilation tools, release 13.0, V13.0.88"
        /*0030*/ 	.string	"Build cuda_13.0.r13.0/compiler.36424714_0"
        /*0030*/ 	.string	"-arch sm_100 -m 64 "



//--------------------- .note.nv.cuinfo           --------------------------
	.section	.note.nv.cuinfo,"",@"SHT_NOTE"
	.sectionflags	@"SHF_NOTE_NV_CUINFO"
        /*0018*/ 	.short	0x0002
        /*001a*/ 	.short	0x0064
        /*001c*/ 	.short	0x0082
	.zero		2


//--------------------- .nv.info                  --------------------------
	.section	.nv.info,"",@"SHT_CUDA_INFO"
	.align	4


	//----- nvinfo : EIATTR_REGCOUNT
	.align		4
        /*0000*/ 	.byte	0x04, 0x2f
        /*0002*/ 	.short	(.L_2 - .L_1)
	.align		4
.L_1:
        /*0004*/ 	.word	index@(_Z11warm_up_gpuv)
        /*0008*/ 	.word	0x00000004


	//----- nvinfo : EIATTR_FRAME_SIZE
	.align		4
.L_2:
        /*000c*/ 	.byte	0x04, 0x11
        /*000e*/ 	.short	(.L_4 - .L_3)
	.align		4
.L_3:
        /*0010*/ 	.word	index@(_Z11warm_up_gpuv)
        /*0014*/ 	.word	0x00000000


	//----- nvinfo : EIATTR_REGCOUNT
	.align		4
.L_4:
        /*0018*/ 	.byte	0x04, 0x2f
        /*001a*/ 	.short	(.L_6 - .L_5)
	.align		4
.L_5:
        /*001c*/ 	.word	index@(_Z10copy_sm_szi)
        /*0020*/ 	.word	0x00000008


	//----- nvinfo : EIATTR_FRAME_SIZE
	.align		4
.L_6:
        /*0024*/ 	.byte	0x04, 0x11
        /*0026*/ 	.short	(.L_8 - .L_7)
	.align		4
.L_7:
        /*0028*/ 	.word	index@(_Z10copy_sm_szi)
        /*002c*/ 	.word	0x00000000


	//----- nvinfo : EIATTR_REGCOUNT
	.align		4
.L_8:
        /*0030*/ 	.byte	0x04, 0x2f
        /*0032*/ 	.short	(.L_10 - .L_9)
	.align		4
.L_9:
        /*0034*/ 	.word	index@(_Z8flush_fqPiS_)
        /*0038*/ 	.word	0x0000000a


	//----- nvinfo : EIATTR_FRAME_SIZE
	.align		4
.L_10:
        /*003c*/ 	.byte	0x04, 0x11
        /*003e*/ 	.short	(.L_12 - .L_11)
	.align		4
.L_11:
        /*0040*/ 	.word	index@(_Z8flush_fqPiS_)
        /*0044*/ 	.word	0x00000000


	//----- nvinfo : EIATTR_MIN_STACK_SIZE
	.align		4
.L_12:
        /*0048*/ 	.byte	0x04, 0x12
        /*004a*/ 	.short	(.L_14 - .L_13)
	.align		4
.L_13:
        /*004c*/ 	.word	index@(_Z8flush_fqPiS_)
        /*0050*/ 	.word	0x00000000


	//----- nvinfo : EIATTR_MIN_STACK_SIZE
	.align		4
.L_14:
        /*0054*/ 	.byte	0x04, 0x12
        /*0056*/ 	.short	(.L_16 - .L_15)
	.align		4
.L_15:
        /*0058*/ 	.word	index@(_Z10copy_sm_szi)
        /*005c*/ 	.word	0x00000000


	//----- nvinfo : EIATTR_MIN_STACK_SIZE
	.align		4
.L_16:
        /*0060*/ 	.byte	0x04, 0x12
        /*0062*/ 	.short	(.L_18 - .L_17)
	.align		4
.L_17:
        /*0064*/ 	.word	index@(_Z11warm_up_gpuv)
        /*0068*/ 	.word	0x00000000
.L_18:


//--------------------- .nv.compat                --------------------------
	.section	.nv.compat,"",@"SHT_CUDA_COMPAT_INFO"
	.align	4
        /*0000*/ 	.byte	0x02, 0x09, 0x00, 0x00, 0x02, 0x02, 0x01, 0x00, 0x02, 0x05, 0x05, 0x00, 0x03, 0x07, 0x01, 0x01
        /*0010*/ 	.byte	0x02, 0x03, 0x00, 0x00, 0x02, 0x06, 0x01, 0x00, 0x04, 0x0b, 0x08, 0x00, 0x09, 0x00, 0x00, 0x00
        /*0020*/ 	.byte	0x00, 0x00, 0x00, 0x00


//--------------------- .nv.info._Z8flush_fqPiS_  --------------------------
	.section	.nv.info._Z8flush_fqPiS_,"",@"SHT_CUDA_INFO"
	.sectionflags	@""
	.align	4


	//----- nvinfo : EIATTR_CUDA_API_VERSION
	.align		4
        /*0000*/ 	.byte	0x04, 0x37
        /*0002*/ 	.short	(.L_20 - .L_19)
.L_19:
        /*0004*/ 	.word	0x00000082


	//----- nvinfo : EIATTR_KPARAM_INFO
	.align		4
.L_20:
        /*0008*/ 	.byte	0x04, 0x17
        /*000a*/ 	.short	(.L_22 - .L_21)
.L_21:
        /*000c*/ 	.word	0x00000000
        /*0010*/ 	.short	0x0001
        /*0012*/ 	.short	0x0008
        /*0014*/ 	.byte	0x00, 0xf5, 0x21, 0x00


	//----- nvinfo : EIATTR_KPARAM_INFO
	.align		4
.L_22:
        /*0018*/ 	.byte	0x04, 0x17
        /*001a*/ 	.short	(.L_24 - .L_23)
.L_23:
        /*001c*/ 	.word	0x00000000
        /*0020*/ 	.short	0x0000
        /*0022*/ 	.short	0x0000
        /*0024*/ 	.byte	0x00, 0xf5, 0x21, 0x00


	//----- nvinfo : EIATTR_SPARSE_MMA_MASK
	.align		4
.L_24:
        /*0028*/ 	.byte	0x03, 0x50
        /*002a*/ 	.short	0x0000


	//----- nvinfo : EIATTR_MAXREG_COUNT
	.align		4
        /*002c*/ 	.byte	0x03, 0x1b
        /*002e*/ 	.short	0x00ff


	//----- nvinfo : EIATTR_MERCURY_ISA_VERSION
	.align		4
        /*0030*/ 	.byte	0x03, 0x5f
        /*0032*/ 	.short	0x0101


	//----- nvinfo : EIATTR_VRC_CTA_INIT_COUNT
	.align		4
        /*0034*/ 	.byte	0x02, 0x4a
	.zero		1
	.zero		1


	//----- nvinfo : EIATTR_EXIT_INSTR_OFFSETS
	.align		4
        /*0038*/ 	.byte	0x04, 0x1c
        /*003a*/ 	.short	(.L_26 - .L_25)


	//   ....[0]....
.L_25:
        /*003c*/ 	.word	0x00000070


	//----- nvinfo : EIATTR_CBANK_PARAM_SIZE
	.align		4
.L_26:
        /*0040*/ 	.byte	0x03, 0x19
        /*0042*/ 	.short	0x0010


	//----- nvinfo : EIATTR_PARAM_CBANK
	.align		4
        /*0044*/ 	.byte	0x04, 0x0a
        /*0046*/ 	.short	(.L_28 - .L_27)
	.align		4
.L_27:
        /*0048*/ 	.word	index@(.nv.constant0._Z8flush_fqPiS_)
        /*004c*/ 	.short	0x0380
        /*004e*/ 	.short	0x0010


	//----- nvinfo : EIATTR_SW_WAR
	.align		4
.L_28:
        /*0050*/ 	.byte	0x04, 0x36
        /*0052*/ 	.short	(.L_30 - .L_29)
.L_29:
        /*0054*/ 	.word	0x00000008
.L_30:


//--------------------- .nv.info._Z10copy_sm_szi  --------------------------
	.section	.nv.info._Z10copy_sm_szi,"",@"SHT_CUDA_INFO"
	.sectionflags	@""
	.align	4


	//----- nvinfo : EIATTR_CUDA_API_VERSION
	.align		4
        /*0000*/ 	.byte	0x04, 0x37
        /*0002*/ 	.short	(.L_32 - .L_31)
.L_31:
        /*0004*/ 	.word	0x00000082


	//----- nvinfo : EIATTR_KPARAM_INFO
	.align		4
.L_32:
        /*0008*/ 	.byte	0x04, 0x17
        /*000a*/ 	.short	(.L_34 - .L_33)
.L_33:
        /*000c*/ 	.word	0x00000000
        /*0010*/ 	.short	0x0000
        /*0012*/ 	.short	0x0000
        /*0014*/ 	.byte	0x00, 0xf0, 0x11, 0x00


	//----- nvinfo : EIATTR_SPARSE_MMA_MASK
	.align		4
.L_34:
        /*0018*/ 	.byte	0x03, 0x50
        /*001a*/ 	.short	0x0000


	//----- nvinfo : EIATTR_MAXREG_COUNT
	.align		4
        /*001c*/ 	.byte	0x03, 0x1b
        /*001e*/ 	.short	0x00ff


	//----- nvinfo : EIATTR_MERCURY_ISA_VERSION
	.align		4
        /*0020*/ 	.byte	0x03, 0x5f
        /*0022*/ 	.short	0x0101


	//----- nvinfo : EIATTR_VRC_CTA_INIT_COUNT
	.align		4
        /*0024*/ 	.byte	0x02, 0x4a
	.zero		1
	.zero		1


	//----- nvinfo : EIATTR_EXIT_INSTR_OFFSETS
	.align		4
        /*0028*/ 	.byte	0x04, 0x1c
        /*002a*/ 	.short	(.L_36 - .L_35)


	//   ....[0]....
.L_35:
        /*002c*/ 	.word	0x00000050


	//----- nvinfo : EIATTR_CBANK_PARAM_SIZE
	.align		4
.L_36:
        /*0030*/ 	.byte	0x03, 0x19
        /*0032*/ 	.short	0x0004


	//----- nvinfo : EIATTR_PARAM_CBANK
	.align		4
        /*0034*/ 	.byte	0x04, 0x0a
        /*0036*/ 	.short	(.L_38 - .L_37)
	.align		4
.L_37:
        /*0038*/ 	.word	index@(.nv.constant0._Z10copy_sm_szi)
        /*003c*/ 	.short	0x0380
        /*003e*/ 	.short	0x0004


	//----- nvinfo : EIATTR_SW_WAR
	.align		4
.L_38:
        /*0040*/ 	.byte	0x04, 0x36
        /*0042*/ 	.short	(.L_40 - .L_39)
.L_39:
        /*0044*/ 	.word	0x00000008
.L_40:


//--------------------- .nv.info._Z11warm_up_gpuv --------------------------
	.section	.nv.info._Z11warm_up_gpuv,"",@"SHT_CUDA_INFO"
	.sectionflags	@""
	.align	4


	//----- nvinfo : EIATTR_CUDA_API_VERSION
	.align		4
        /*0000*/ 	.byte	0x04, 0x37
        /*0002*/ 	.short	(.L_42 - .L_41)
.L_41:
        /*0004*/ 	.word	0x00000082


	//----- nvinfo : EIATTR_SPARSE_MMA_MASK
	.align		4
.L_42:
        /*0008*/ 	.byte	0x03, 0x50
        /*000a*/ 	.short	0x0000


	//----- nvinfo : EIATTR_MAXREG_COUNT
	.align		4
        /*000c*/ 	.byte	0x03, 0x1b
        /*000e*/ 	.short	0x00ff


	//----- nvinfo : EIATTR_MERCURY_ISA_VERSION
	.align		4
        /*0010*/ 	.byte	0x03, 0x5f
        /*0012*/ 	.short	0x0101


	//----- nvinfo : EIATTR_VRC_CTA_INIT_COUNT
	.align		4
        /*0014*/ 	.byte	0x02, 0x4a
	.zero		1
	.zero		1


	//----- nvinfo : EIATTR_EXIT_INSTR_OFFSETS
	.align		4
        /*0018*/ 	.byte	0x04, 0x1c
        /*001a*/ 	.short	(.L_44 - .L_43)


	//   ....[0]....
.L_43:
        /*001c*/ 	.word	0x00000010


	//----- nvinfo : EIATTR_SW_WAR
	.align		4
.L_44:
        /*0020*/ 	.byte	0x04, 0x36
        /*0022*/ 	.short	(.L_46 - .L_45)
.L_45:
        /*0024*/ 	.word	0x00000008
.L_46:


//--------------------- .nv.callgraph             --------------------------
	.section	.nv.callgraph,"",@"SHT_CUDA_CALLGRAPH"
	.align	4
	.sectionentsize	8
	.align		4
        /*0000*/ 	.word	0x00000000
	.align		4
        /*0004*/ 	.word	0xffffffff
	.align		4
        /*0008*/ 	.word	0x00000000
	.align		4
        /*000c*/ 	.word	0xfffffffe
	.align		4
        /*0010*/ 	.word	0x00000000
	.align		4
        /*0014*/ 	.word	0xfffffffd
	.align		4
        /*0018*/ 	.word	0x00000000
	.align		4
        /*001c*/ 	.word	0xfffffffc


//--------------------- .nv.constant4             --------------------------
	.section	.nv.constant4,"a",@progbits
	.align	8
	.align		8
.nv.constant4:
        /*0000*/ 	.dword	hub_sz_d


//--------------------- .text._Z8flush_fqPiS_     --------------------------
	.section	.text._Z8flush_fqPiS_,"ax",@progbits
	.align	128
        .global         _Z8flush_fqPiS_
        .type           _Z8flush_fqPiS_,@function
        .size           _Z8flush_fqPiS_,(.L_x_3 - _Z8flush_fqPiS_)
        .other          _Z8flush_fqPiS_,@"STO_CUDA_ENTRY STV_DEFAULT"
_Z8flush_fqPiS_:
.text._Z8flush_fqPiS_:
[----:B------:R-:W-:Y:S08]  /*0000*/  LDC R1, c[0x0][0x37c] ;  /* 0x0000df00ff017b82 */ /* 0x000ff00000000800 */
[----:B------:R-:W0:Y:S01]  /*0010*/  LDC.64 R2, c[0x0][0x380] ;  /* 0x0000e000ff027b82 */ /* 0x000e220000000a00 */
[----:B------:R-:W0:Y:S01]  /*0020*/  LDCU.64 UR4, c[0x0][0x358] ;  /* 0x00006b00ff0477ac */ /* 0x000e220008000a00 */
[----:B------:R-:W-:-:S06]  /*0030*/  MOV R5, 0xffffffff ;  /* 0xffffffff00057802 */ /* 0x000fcc0000000f00 */
[----:B------:R-:W1:Y:S01]  /*0040*/  LDC.64 R6, c[0x0][0x388] ;  /* 0x0000e200ff067b82 */ /* 0x000e620000000a00 */
[----:B0-----:R-:W-:Y:S04]  /*0050*/  STG.E desc[UR4][R2.64], R5 ;  /* 0x0000000502007986 */ /* 0x001fe8000c101904 */
[----:B-1----:R-:W-:Y:S01]  /*0060*/  STG.E desc[UR4][R6.64], RZ ;  /* 0x000000ff06007986 */ /* 0x002fe2000c101904 */
[----:B------:R-:W-:Y:S05]  /*0070*/  EXIT ;  /* 0x000000000000794d */ /* 0x000fea0003800000 */
.L_x_0:
[----:B------:R-:W-:-:S00]  /*0080*/  BRA `(.L_x_0) ;  /* 0xfffffffc00fc7947 */ /* 0x000fc0000383ffff */
[----:B------:R-:W-:-:S00]  /*0090*/  NOP ;  /* 0x0000000000007918 */ /* 0x000fc00000000000 */
        /* <DEDUP_REMOVED lines=14> */
.L_x_3:


//--------------------- .text._Z10copy_sm_szi     --------------------------
	.section	.text._Z10copy_sm_szi,"ax",@progbits
	.align	128
        .global         _Z10copy_sm_szi
        .type           _Z10copy_sm_szi,@function
        .size           _Z10copy_sm_szi,(.L_x_4 - _Z10copy_sm_szi)
        .other          _Z10copy_sm_szi,@"STO_CUDA_ENTRY STV_DEFAULT"
_Z10copy_sm_szi:
.text._Z10copy_sm_szi:
[----:B------:R-:W-:Y:S08]  /*0000*/  LDC R1, c[0x0][0x37c] ;  /* 0x0000df00ff017b82 */ /* 0x000ff00000000800 */
[----:B------:R-:W0:Y:S01]  /*0010*/  LDC R5, c[0x0][0x380] ;  /* 0x0000e000ff057b82 */ /* 0x000e220000000800 */
[----:B------:R-:W0:Y:S07]  /*0020*/  LDCU.64 UR4, c[0x0][0x358] ;  /* 0x00006b00ff0477ac */ /* 0x000e2e0008000a00 */
[----:B------:R-:W0:Y:S02]  /*0030*/  LDC.64 R2, c[0x4][RZ] ;  /* 0x01000000ff027b82 */ /* 0x000e240000000a00 */
[----:B0-----:R-:W-:Y:S01]  /*0040*/  STG.E desc[UR4][R2.64], R5 ;  /* 0x0000000502007986 */ /* 0x001fe2000c101904 */
[----:B------:R-:W-:Y:S05]  /*0050*/  EXIT ;  /* 0x000000000000794d */ /* 0x000fea0003800000 */
.L_x_1:
        /* <DEDUP_REMOVED lines=10> */
.L_x_4:


//--------------------- .text._Z11warm_up_gpuv    --------------------------
	.section	.text._Z11warm_up_gpuv,"ax",@progbits
	.align	128
        .global         _Z11warm_up_gpuv
        .type           _Z11warm_up_gpuv,@function
        .size           _Z11warm_up_gpuv,(.L_x_5 - _Z11warm_up_gpuv)
        .other          _Z11warm_up_gpuv,@"STO_CUDA_ENTRY STV_DEFAULT"
_Z11warm_up_gpuv:
.text._Z11warm_up_gpuv:
[----:B------:R-:W-:Y:S01]  /*0000*/  LDC R1, c[0x0][0x37c] ;  /* 0x0000df00ff017b82 */ /* 0x000fe20000000800 */
[----:B------:R-:W-:Y:S05]  /*0010*/  EXIT ;  /* 0x000000000000794d */ /* 0x000fea0003800000 */
.L_x_2:
        /* <DEDUP_REMOVED lines=14> */
.L_x_5:


//--------------------- .nv.shared.reserved.0     --------------------------
	.section	.nv.shared.reserved.0,"aw",@nobits
	.weak		__nv_reservedSMEM_offset_0_alias
	.size		__nv_reservedSMEM_offset_0_alias, 0, 64
	.other		__nv_reservedSMEM_offset_0_alias,@"STO_CUDA_RESERVED_SHARED STV_DEFAULT"
__nv_reservedSMEM_offset_0_alias:
	.zero		0
	.zero		64


//--------------------- .nv.global                --------------------------
	.section	.nv.global,"aw",@nobits
	.align	4
.nv.global:
	.type		hub_sz_d,@object
	.size		hub_sz_d,(.L_0 - hub_sz_d)
hub_sz_d:
	.zero		4
.L_0:


//--------------------- .nv.constant0._Z8flush_fqPiS_ --------------------------
	.section	.nv.constant0._Z8flush_fqPiS_,"a",@progbits
	.sectionflags	@""
	.align	4
.nv.constant0._Z8flush_fqPiS_:
	.zero		912


//--------------------- .nv.constant0._Z10copy_sm_szi --------------------------
	.section	.nv.constant0._Z10copy_sm_szi,"a",@progbits
	.sectionflags	@""
	.align	4
.nv.constant0._Z10copy_sm_szi:
	.zero		900


//--------------------- .nv.constant0._Z11warm_up_gpuv --------------------------
	.section	.nv.constant0._Z11warm_up_gpuv,"a",@progbits
	.sectionflags	@""
	.align	4
.nv.constant0._Z11warm_up_gpuv:
	.zero		896


//--------------------- SYMBOLS --------------------------

	.type		.nv.reservedSmem.offset0,@object
	.size		.nv.reservedSmem.offset0,0x4
